//
// Generated by NVIDIA NVVM Compiler
//
// Compiler Build ID: CL-36424714
// Cuda compilation tools, release 13.0, V13.0.88
// Based on NVVM 20.0.0
//

.version 9.0
.target sm_100
.address_size 64

	// .globl	_Z6kerneliPf

.visible .entry _Z6kerneliPf(
	.param .u32 _Z6kerneliPf_param_0,
	.param .u64 .ptr .align 1 _Z6kerneliPf_param_1
)
{
	.reg .b32 	%r<6>;
	.reg .b32 	%f<8>;
	.reg .b64 	%rd<5>;

	ld.param.u64 	%rd1, [_Z6kerneliPf_param_1];
	cvta.to.global.u64 	%rd2, %rd1;
	mov.u32 	%r1, %tid.x;
	mov.u32 	%r2, %ntid.x;
	mov.u32 	%r3, %ctaid.x;
	mad.lo.s32 	%r4, %r2, %r3, %r1;
	add.s32 	%r5, %r4, 1;
	cvt.rn.f32.s32 	%f1, %r5;
	mul.f32 	%f2, %f1, 0f40490FDB;
	mul.f32 	%f3, %f2, %f1;
	cvt.rn.f32.s32 	%f4, %r4;
	mul.f32 	%f5, %f4, 0f40490FDB;
	mul.f32 	%f6, %f5, %f4;
	sub.f32 	%f7, %f3, %f6;
	mul.wide.s32 	%rd3, %r4, 4;
	add.s64 	%rd4, %rd2, %rd3;
	st.global.f32 	[%rd4], %f7;
	ret;

}


// ===== COMPILED SASS (sm_100) =====

	.target	sm_100

	.elftype	@"ET_EXEC"


//--------------------- .note.nv.tkinfo           --------------------------
	.section	.note.nv.tkinfo,"",@"SHT_NOTE"
	.sectionflags	@"SHF_NOTE_NV_TKINFO"
	.tkinfo
        /*0018*/ 	.word	0x00000002
        /*0030*/ 	.string	""
        /*0030*/ 	.string	"ptxas"
        /*0030*/ 	.string	"Cuda compilation tools, release 13.0, V13.0.88"
        /*0030*/ 	.string	"Build cuda_13.0.r13.0/compiler.36424714_0"
        /*0030*/ 	.string	"-arch sm_100 -m 64 "



//--------------------- .note.nv.cuinfo           --------------------------
	.section	.note.nv.cuinfo,"",@"SHT_NOTE"
	.sectionflags	@"SHF_NOTE_NV_CUINFO"
        /*0018*/ 	.short	0x0002
        /*001a*/ 	.short	0x0064
        /*001c*/ 	.short	0x0082
	.zero		2


//--------------------- .nv.info                  --------------------------
	.section	.nv.info,"",@"SHT_CUDA_INFO"
	.align	4


	//----- nvinfo : EIATTR_REGCOUNT
	.align		4
        /*0000*/ 	.byte	0x04, 0x2f
        /*0002*/ 	.short	(.L_1 - .L_0)
	.align		4
.L_0:
        /*0004*/ 	.word	index@(_Z6kerneliPf)
        /*0008*/ 	.word	0x0000000c


	//----- nvinfo : EIATTR_FRAME_SIZE
	.align		4
.L_1:
        /*000c*/ 	.byte	0x04, 0x11
        /*000e*/ 	.short	(.L_3 - .L_2)
	.align		4
.L_2:
        /*0010*/ 	.word	index@(_Z6kerneliPf)
        /*0014*/ 	.word	0x00000000


	//----- nvinfo : EIATTR_MIN_STACK_SIZE
	.align		4
.L_3:
        /*0018*/ 	.byte	0x04, 0x12
        /*001a*/ 	.short	(.L_5 - .L_4)
	.align		4
.L_4:
        /*001c*/ 	.word	index@(_Z6kerneliPf)
        /*0020*/ 	.word	0x00000000
.L_5:


//--------------------- .nv.compat                --------------------------
	.section	.nv.compat,"",@"SHT_CUDA_COMPAT_INFO"
	.align	4
        /*0000*/ 	.byte	0x02, 0x09, 0x00, 0x00, 0x02, 0x02, 0x01, 0x00, 0x02, 0x05, 0x05, 0x00, 0x03, 0x07, 0x01, 0x01
        /*0010*/ 	.byte	0x02, 0x03, 0x00, 0x00, 0x02, 0x06, 0x01, 0x00, 0x04, 0x0b, 0x08, 0x00, 0x09, 0x00, 0x00, 0x00
        /*0020*/ 	.byte	0x00, 0x00, 0x00, 0x00


//--------------------- .nv.info._Z6kerneliPf     --------------------------
	.section	.nv.info._Z6kerneliPf,"",@"SHT_CUDA_INFO"
	.sectionflags	@""
	.align	4


	//----- nvinfo : EIATTR_CUDA_API_VERSION
	.align		4
        /*0000*/ 	.byte	0x04, 0x37
        /*0002*/ 	.short	(.L_7 - .L_6)
.L_6:
        /*0004*/ 	.word	0x00000082


	//----- nvinfo : EIATTR_KPARAM_INFO
	.align		4
.L_7:
        /*0008*/ 	.byte	0x04, 0x17
        /*000a*/ 	.short	(.L_9 - .L_8)
.L_8:
        /*000c*/ 	.word	0x00000000
        /*0010*/ 	.short	0x0001
        /*0012*/ 	.short	0x0008
        /*0014*/ 	.byte	0x00, 0xf5, 0x21, 0x00


	//----- nvinfo : EIATTR_KPARAM_INFO
	.align		4
.L_9:
        /*0018*/ 	.byte	0x04, 0x17
        /*001a*/ 	.short	(.L_11 - .L_10)
.L_10:
        /*001c*/ 	.word	0x00000000
        /*0020*/ 	.short	0x0000
        /*0022*/ 	.short	0x0000
        /*0024*/ 	.byte	0x00, 0xf0, 0x11, 0x00


	//----- nvinfo : EIATTR_SPARSE_MMA_MASK
	.align		4
.L_11:
        /*0028*/ 	.byte	0x03, 0x50
        /*002a*/ 	.short	0x0000


	//----- nvinfo : EIATTR_MAXREG_COUNT
	.align		4
        /*002c*/ 	.byte	0x03, 0x1b
        /*002e*/ 	.short	0x00ff


	//----- nvinfo : EIATTR_MERCURY_ISA_VERSION
	.align		4
        /*0030*/ 	.byte	0x03, 0x5f
        /*0032*/ 	.short	0x0101


	//----- nvinfo : EIATTR_VRC_CTA_INIT_COUNT
	.align		4
        /*0034*/ 	.byte	0x02, 0x4a
	.zero		1
	.zero		1


	//----- nvinfo : EIATTR_EXIT_INSTR_OFFSETS
	.align		4
        /*0038*/ 	.byte	0x04, 0x1c
        /*003a*/ 	.short	(.L_13 - .L_12)


	//   ....[0]....
.L_12:
        /*003c*/ 	.word	0x00000100


	//----- nvinfo : EIATTR_CBANK_PARAM_SIZE
	.align		4
.L_13:
        /*0040*/ 	.byte	0x03, 0x19
        /*0042*/ 	.short	0x0010


	//----- nvinfo : EIATTR_PARAM_CBANK
	.align		4
        /*0044*/ 	.byte	0x04, 0x0a
        /*0046*/ 	.short	(.L_15 - .L_14)
	.align		4
.L_14:
        /*0048*/ 	.word	index@(.nv.constant0._Z6kerneliPf)
        /*004c*/ 	.short	0x0380
        /*004e*/ 	.short	0x0010


	//----- nvinfo : EIATTR_SW_WAR
	.align		4
.L_15:
        /*0050*/ 	.byte	0x04, 0x36
        /*0052*/ 	.short	(.L_17 - .L_16)
.L_16:
        /*0054*/ 	.word	0x00000008
.L_17:


//--------------------- .nv.callgraph             --------------------------
	.section	.nv.callgraph,"",@"SHT_CUDA_CALLGRAPH"
	.align	4
	.sectionentsize	8
	.align		4
        /*0000*/ 	.word	0x00000000
	.align		4
        /*0004*/ 	.word	0xffffffff
	.align		4
        /*0008*/ 	.word	0x00000000
	.align		4
        /*000c*/ 	.word	0xfffffffe
	.align		4
        /*0010*/ 	.word	0x00000000
	.align		4
        /*0014*/ 	.word	0xfffffffd
	.align		4
        /*0018*/ 	.word	0x00000000
	.align		4
        /*001c*/ 	.word	0xfffffffc


//--------------------- .text._Z6kerneliPf        --------------------------
	.section	.text._Z6kerneliPf,"ax",@progbits
	.align	128
        .global         _Z6kerneliPf
        .type           _Z6kerneliPf,@function
        .size           _Z6kerneliPf,(.L_x_1 - _Z6kerneliPf)
        .other          _Z6kerneliPf,@"STO_CUDA_ENTRY STV_DEFAULT"
_Z6kerneliPf:
.text._Z6kerneliPf:
[----:B------:R-:W-:Y:S01]  /*0000*/  LDC R1, c[0x0][0x37c] ;  /* 0x0000df00ff017b82 */ /* 0x000fe20000000800 */
[----:B------:R-:W0:Y:S01]  /*0010*/  S2R R5, SR_TID.X ;  /* 0x0000000000057919 */ /* 0x000e220000002100 */
[----:B------:R-:W0:Y:S06]  /*0020*/  LDCU UR4, c[0x0][0x360] ;  /* 0x00006c00ff0477ac */ /* 0x000e2c0008000800 */
[----:B------:R-:W1:Y:S01]  /*0030*/  LDC.64 R2, c[0x0][0x388] ;  /* 0x0000e200ff027b82 */ /* 0x000e620000000a00 */
[----:B------:R-:W0:Y:S02]  /*0040*/  S2R R0, SR_CTAID.X ;  /* 0x0000000000007919 */ /* 0x000e240000002500 */
[----:B0-----:R-:W-:Y:S01]  /*0050*/  IMAD R5, R0, UR4, R5 ;  /* 0x0000000400057c24 */ /* 0x001fe2000f8e0205 */
[----:B------:R-:W0:Y:S03]  /*0060*/  LDCU.64 UR4, c[0x0][0x358] ;  /* 0x00006b00ff0477ac */ /* 0x000e260008000a00 */
[----:B-1----:R-:W-:Y:S01]  /*0070*/  IMAD.WIDE R2, R5, 0x4, R2 ;  /* 0x0000000405027825 */ /* 0x002fe200078e0202 */
[----:B------:R-:W-:-:S02]  /*0080*/  I2FP.F32.S32 R4, R5 ;  /* 0x0000000500047245 */ /* 0x000fc40000201400 */
[----:B------:R-:W-:-:S03]  /*0090*/  IADD3 R0, PT, PT, R5, 0x1, RZ ;  /* 0x0000000105007810 */ /* 0x000fc60007ffe0ff */
[----:B------:R-:W-:Y:S01]  /*00a0*/  FMUL R7, R4, 3.1415927410125732422 ;  /* 0x40490fdb04077820 */ /* 0x000fe20000400000 */
[----:B------:R-:W-:-:S03]  /*00b0*/  I2FP.F32.S32 R0, R0 ;  /* 0x0000000000007245 */ /* 0x000fc60000201400 */
[----:B------:R-:W-:Y:S02]  /*00c0*/  FMUL R9, R4, R7 ;  /* 0x0000000704097220 */ /* 0x000fe40000400000 */
[----:B------:R-:W-:-:S04]  /*00d0*/  FMUL R7, R0, 3.1415927410125732422 ;  /* 0x40490fdb00077820 */ /* 0x000fc80000400000 */
[----:B------:R-:W-:-:S05]  /*00e0*/  FFMA R7, R0, R7, -R9 ;  /* 0x0000000700077223 */ /* 0x000fca0000000809 */
[----:B0-----:R-:W-:Y:S01]  /*00f0*/  STG.E desc[UR4][R2.64], R7 ;  /* 0x0000000702007986 */ /* 0x001fe2000c101904 */
[----:B------:R-:W-:Y:S05]  /*0100*/  EXIT ;  /* 0x000000000000794d */ /* 0x000fea0003800000 */
.L_x_0:
[----:B------:R-:W-:-:S00]  /*0110*/  BRA `(.L_x_0) ;  /* 0xfffffffc00fc7947 */ /* 0x000fc0000383ffff */
[----:B------:R-:W-:-:S00]  /*0120*/  NOP ;  /* 0x0000000000007918 */ /* 0x000fc00000000000 */
        /* <DEDUP_REMOVED lines=13> */
.L_x_1:


//--------------------- .nv.shared.reserved.0     --------------------------
	.section	.nv.shared.reserved.0,"aw",@nobits
	.weak		__nv_reservedSMEM_offset_0_alias
	.size		__nv_reservedSMEM_offset_0_alias, 0, 64
	.other		__nv_reservedSMEM_offset_0_alias,@"STO_CUDA_RESERVED_SHARED STV_DEFAULT"
__nv_reservedSMEM_offset_0_alias:
	.zero		0
	.zero		64


//--------------------- .nv.constant0._Z6kerneliPf --------------------------
	.section	.nv.constant0._Z6kerneliPf,"a",@progbits
	.sectionflags	@""
	.align	4
.nv.constant0._Z6kerneliPf:
	.zero		912


//--------------------- SYMBOLS --------------------------

	.type		.nv.reservedSmem.offset0,@object
	.size		.nv.reservedSmem.offset0,0x4
